	.headerflags	@"EF_CUDA_TEXMODE_UNIFIED EF_CUDA_64BIT_ADDRESS EF_CUDA_ACCELERATORS EF_CUDA_SM90 EF_CUDA_VIRTUAL_SM(EF_CUDA_SM90)"
	.elftype	@"ET_EXEC"


//--------------------- .nv.info                  --------------------------
	.section	.nv.info,"",@"SHT_CUDA_INFO"
	.align	4


	//----- nvinfo : EIATTR_REGCOUNT
	.align		4
        /*0000*/ 	.byte	0x04, 0x2f
        /*0002*/ 	.short	(.L_1 - .L_0)
	.align		4
.L_0:
        /*0004*/ 	.word	index@(triton_poi_fused_convolution_leaky_relu_leaky_relu_backward_3)
        /*0008*/ 	.word	0x0000000c


	//----- nvinfo : EIATTR_MIN_STACK_SIZE
	.align		4
.L_1:
        /*000c*/ 	.byte	0x04, 0x12
        /*000e*/ 	.short	(.L_3 - .L_2)
	.align		4
.L_2:
        /*0010*/ 	.word	index@(triton_poi_fused_convolution_leaky_relu_leaky_relu_backward_3)
        /*0014*/ 	.word	0x00000000


	//----- nvinfo : EIATTR_FRAME_SIZE
	.align		4
.L_3:
        /*0018*/ 	.byte	0x04, 0x11
        /*001a*/ 	.short	(.L_5 - .L_4)
	.align		4
.L_4:
        /*001c*/ 	.word	index@(triton_poi_fused_convolution_leaky_relu_leaky_relu_backward_3)
        /*0020*/ 	.word	0x00000000


	//----- nvinfo : EIATTR_MIN_STACK_SIZE
	.align		4
.L_5:
        /*0024*/ 	.byte	0x04, 0x12
        /*0026*/ 	.short	(.L_7 - .L_6)
	.align		4
.L_6:
        /*0028*/ 	.word	index@(triton_poi_fused_convolution_leaky_relu_leaky_relu_backward_3)
        /*002c*/ 	.word	0x00000000
.L_7:


//--------------------- .nv.info.triton_poi_fused_convolution_leaky_relu_leaky_relu_backward_3 --------------------------
	.section	.nv.info.triton_poi_fused_convolution_leaky_relu_leaky_relu_backward_3,"",@"SHT_CUDA_INFO"
	.sectionflags	@""
	.align	4


	//----- nvinfo : EIATTR_CUDA_API_VERSION
	.align		4
        /*0000*/ 	.byte	0x04, 0x37
        /*0002*/ 	.short	(.L_9 - .L_8)
.L_8:
        /*0004*/ 	.word	0x0000007c


	//----- nvinfo : EIATTR_KPARAM_INFO
	.align		4
.L_9:
        /*0008*/ 	.byte	0x04, 0x17
        /*000a*/ 	.short	(.L_11 - .L_10)
.L_10:
        /*000c*/ 	.word	0x00000000
        /*0010*/ 	.short	0x0003
        /*0012*/ 	.short	0x0018
        /*0014*/ 	.byte	0x00, 0xf0, 0x11, 0x00


	//----- nvinfo : EIATTR_KPARAM_INFO
	.align		4
.L_11:
        /*0018*/ 	.byte	0x04, 0x17
        /*001a*/ 	.short	(.L_13 - .L_12)
.L_12:
        /*001c*/ 	.word	0x00000000
        /*0020*/ 	.short	0x0002
        /*0022*/ 	.short	0x0010
        /*0024*/ 	.byte	0x00, 0xf4, 0x21, 0x00


	//----- nvinfo : EIATTR_KPARAM_INFO
	.align		4
.L_13:
        /*0028*/ 	.byte	0x04, 0x17
        /*002a*/ 	.short	(.L_15 - .L_14)
.L_14:
        /*002c*/ 	.word	0x00000000
        /*0030*/ 	.short	0x0001
        /*0032*/ 	.short	0x0008
        /*0034*/ 	.byte	0x00, 0xf4, 0x21, 0x00


	//----- nvinfo : EIATTR_KPARAM_INFO
	.align		4
.L_15:
        /*0038*/ 	.byte	0x04, 0x17
        /*003a*/ 	.short	(.L_17 - .L_16)
.L_16:
        /*003c*/ 	.word	0x00000000
        /*0040*/ 	.short	0x0000
        /*0042*/ 	.short	0x0000
        /*0044*/ 	.byte	0x00, 0xf4, 0x21, 0x00


	//----- nvinfo : EIATTR_SPARSE_MMA_MASK
	.align		4
.L_17:
        /*0048*/ 	.byte	0x03, 0x50
        /*004a*/ 	.short	0x0000


	//----- nvinfo : EIATTR_MAXREG_COUNT
	.align		4
        /*004c*/ 	.byte	0x03, 0x1b
        /*004e*/ 	.short	0x00ff


	//----- nvinfo : EIATTR_EXIT_INSTR_OFFSETS
	.align		4
        /*0050*/ 	.byte	0x04, 0x1c
        /*0052*/ 	.short	(.L_19 - .L_18)


	//   ....[0]....
.L_18:
        /*0054*/ 	.word	0x000001f0


	//   ....[1]....
        /*0058*/ 	.word	0x00000210


	//----- nvinfo : EIATTR_REQNTID
	.align		4
.L_19:
        /*005c*/ 	.byte	0x04, 0x10
        /*005e*/ 	.short	(.L_21 - .L_20)
.L_20:
        /*0060*/ 	.word	0x00000080
        /*0064*/ 	.word	0x00000001
        /*0068*/ 	.word	0x00000001


	//----- nvinfo : EIATTR_CBANK_PARAM_SIZE
	.align		4
.L_21:
        /*006c*/ 	.byte	0x03, 0x19
        /*006e*/ 	.short	0x001c


	//----- nvinfo : EIATTR_PARAM_CBANK
	.align		4
        /*0070*/ 	.byte	0x04, 0x0a
        /*0072*/ 	.short	(.L_23 - .L_22)
	.align		4
.L_22:
        /*0074*/ 	.word	index@(.nv.constant0.triton_poi_fused_convolution_leaky_relu_leaky_relu_backward_3)
        /*0078*/ 	.short	0x0210
        /*007a*/ 	.short	0x001c


	//----- nvinfo : EIATTR_SW_WAR
	.align		4
.L_23:
        /*007c*/ 	.byte	0x04, 0x36
        /*007e*/ 	.short	(.L_25 - .L_24)
.L_24:
        /*0080*/ 	.word	0x00000008
.L_25:


//--------------------- .nv.callgraph             --------------------------
	.section	.nv.callgraph,"",@"SHT_CUDA_CALLGRAPH"
	.align	4
	.sectionentsize	8
	.align		4
        /*0000*/ 	.word	0x00000000
	.align		4
        /*0004*/ 	.word	0xffffffff
	.align		4
        /*0008*/ 	.word	0x00000000
	.align		4
        /*000c*/ 	.word	0xfffffffe
	.align		4
        /*0010*/ 	.word	0x00000000
	.align		4
        /*0014*/ 	.word	0xfffffffd
	.align		4
        /*0018*/ 	.word	0x00000000
	.align		4
        /*001c*/ 	.word	0xfffffffc


//--------------------- .text.triton_poi_fused_convolution_leaky_relu_leaky_relu_backward_3 --------------------------
	.section	.text.triton_poi_fused_convolution_leaky_relu_leaky_relu_backward_3,"ax",@progbits
	.align	128
        .global         triton_poi_fused_convolution_leaky_relu_leaky_relu_backward_3
        .type           triton_poi_fused_convolution_leaky_relu_leaky_relu_backward_3,@function
        .size           triton_poi_fused_convolution_leaky_relu_leaky_relu_backward_3,(.L_x_1 - triton_poi_fused_convolution_leaky_relu_leaky_relu_backward_3)
        .other          triton_poi_fused_convolution_leaky_relu_leaky_relu_backward_3,@"STO_CUDA_ENTRY STV_DEFAULT"
triton_poi_fused_convolution_leaky_relu_leaky_relu_backward_3:
.text.triton_poi_fused_convolution_leaky_relu_leaky_relu_backward_3:
[----:B------:R-:W0:Y:S02]  /*0000*/  LDC R1, c[0x0][0x28] ;  /* 0x00000a00ff017b82 */ /* 0x000e240000000800 */
[----:B------:R-:W1:Y:S01]  /*0010*/  S2R R0, SR_TID.X ;  /* 0x0000000000007919 */ /* 0x000e620000002100 */
[----:B------:R-:W2:Y:S01]  /*0020*/  LDC.64 R4, c[0x0][0x218] ;  /* 0x00008600ff047b82 */ /* 0x000ea20000000a00 */
[----:B------:R-:W-:Y:S01]  /*0030*/  ULDC.64 UR4, c[0x0][0x208] ;  /* 0x0000820000047ab9 */ /* 0x000fe20000000a00 */
[----:B------:R-:W-:Y:S01]  /*0040*/  ULDC.64 UR6, c[0x0][0x220] ;  /* 0x0000880000067ab9 */ /* 0x000fe20000000a00 */
[----:B------:R-:W3:Y:S01]  /*0050*/  S2R R7, SR_CTAID.X ;  /* 0x0000000000077919 */ /* 0x000ee20000002500 */
[----:B-1----:R-:W-:Y:S02]  /*0060*/  LOP3.LUT R0, R0, 0x7f, RZ, 0xc0, !PT ;  /* 0x0000007f00007812 */ /* 0x002fe400078ec0ff */
[----:B---3--:R-:W-:-:S03]  /*0070*/  SHF.R.S32.HI R2, RZ, 0x18, R7 ;  /* 0x00000018ff027819 */ /* 0x008fc60000011407 */
[----:B------:R-:W-:Y:S01]  /*0080*/  IMAD R7, R7, 0x80, R0 ;  /* 0x0000008007077824 */ /* 0x000fe200078e0200 */
[----:B------:R-:W-:Y:S02]  /*0090*/  SGXT R0, R2, 0x1 ;  /* 0x000000010200781a */ /* 0x000fe40000000200 */
[----:B------:R-:W1:Y:S02]  /*00a0*/  LDC.64 R2, c[0x0][0x210] ;  /* 0x00008400ff027b82 */ /* 0x000e640000000a00 */
[----:B------:R-:W-:Y:S02]  /*00b0*/  ISETP.GE.AND P0, PT, R7, 0x1800, PT ;  /* 0x000018000700780c */ /* 0x000fe40003f06270 */
[----:B------:R-:W-:-:S04]  /*00c0*/  LEA.HI R0, R0, R7, RZ, 0x4 ;  /* 0x0000000700007211 */ /* 0x000fc800078f20ff */
[----:B------:R-:W-:-:S05]  /*00d0*/  SHF.R.S32.HI R0, RZ, 0x4, R0 ;  /* 0x00000004ff007819 */ /* 0x000fca0000011400 */
[----:B------:R-:W-:-:S05]  /*00e0*/  IMAD.HI R6, R0, 0x2aaaaaab, RZ ;  /* 0x2aaaaaab00067827 */ /* 0x000fca00078e02ff */
[----:B------:R-:W-:-:S04]  /*00f0*/  SHF.R.U32.HI R9, RZ, 0x1f, R6 ;  /* 0x0000001fff097819 */ /* 0x000fc80000011606 */
[----:B------:R-:W-:Y:S01]  /*0100*/  LEA.HI R9, R6, R9, RZ, 0x1c ;  /* 0x0000000906097211 */ /* 0x000fe200078fe0ff */
[----:B-1----:R-:W-:-:S04]  /*0110*/  IMAD.WIDE R2, R7, 0x4, R2 ;  /* 0x0000000407027825 */ /* 0x002fc800078e0202 */
[----:B------:R-:W-:Y:S02]  /*0120*/  IMAD R9, R9, -0x60, R0 ;  /* 0xffffffa009097824 */ /* 0x000fe400078e0200 */
[----:B------:R-:W-:Y:S02]  /*0130*/  IMAD.MOV.U32 R0, RZ, RZ, RZ ;  /* 0x000000ffff007224 */ /* 0x000fe400078e00ff */
[----:B--2---:R-:W-:-:S04]  /*0140*/  IMAD.WIDE R4, R9, 0x4, R4 ;  /* 0x0000000409047825 */ /* 0x004fc800078e0204 */
[----:B------:R-:W-:Y:S01]  /*0150*/  IMAD.MOV.U32 R9, RZ, RZ, RZ ;  /* 0x000000ffff097224 */ /* 0x000fe200078e00ff */
[----:B------:R-:W2:Y:S05]  /*0160*/  @!P0 LDG.E R0, desc[UR4][R2.64] ;  /* 0x0000000402008981 */ /* 0x000eaa000c1e1900 */
[----:B------:R-:W2:Y:S01]  /*0170*/  @!P0 LDG.E.EL R9, desc[UR4][R4.64] ;  /* 0x0000000404098981 */ /* 0x000ea2000c2e1900 */
[----:B------:R-:W-:-:S04]  /*0180*/  IADD3 R6, P2, R7, UR6, RZ ;  /* 0x0000000607067c10 */ /* 0x000fc8000ff5e0ff */
[----:B------:R-:W-:Y:S02]  /*0190*/  LEA.HI.X.SX32 R7, R7, UR7, 0x1, P2 ;  /* 0x0000000707077c11 */ /* 0x000fe400090f0eff */
[----:B--2---:R-:W-:Y:S01]  /*01a0*/  FSETP.GT.AND P1, PT, R0, -R9, PT ;  /* 0x800000090000720b */ /* 0x004fe20003f24000 */
[----:B------:R-:W-:-:S12]  /*01b0*/  FADD R0, R9, R0 ;  /* 0x0000000009007221 */ /* 0x000fd80000000000 */
[----:B------:R-:W-:-:S05]  /*01c0*/  @!P1 FMUL R0, R0, 0.10000000149011611938 ;  /* 0x3dcccccd00009820 */ /* 0x000fca0000400000 */
[----:B------:R-:W-:-:S04]  /*01d0*/  FSETP.GT.AND P1, PT, R0, RZ, PT ;  /* 0x000000ff0000720b */ /* 0x000fc80003f24000 */
[----:B------:R-:W-:Y:S01]  /*01e0*/  SEL R9, RZ, 0x1, !P1 ;  /* 0x00000001ff097807 */ /* 0x000fe20004800000 */
[----:B------:R-:W-:Y:S08]  /*01f0*/  @P0 EXIT ;  /* 0x000000000000094d */ /* 0x000ff00003800000 */
[----:B------:R-:W-:Y:S01]  /*0200*/  STG.E.U8 desc[UR4][R6.64], R9 ;  /* 0x0000000906007986 */ /* 0x000fe2000c101104 */
[----:B------:R-:W-:Y:S05]  /*0210*/  EXIT ;  /* 0x000000000000794d */ /* 0x000fea0003800000 */
.L_x_0:
[----:B------:R-:W-:-:S00]  /*0220*/  BRA `(.L_x_0) ;  /* 0xfffffffc00fc7947 */ /* 0x000fc0000383ffff */
[----:B------:R-:W-:-:S00]  /*0230*/  NOP ;  /* 0x0000000000007918 */ /* 0x000fc00000000000 */
        /* <DEDUP_REMOVED lines=12> */
.L_x_1:


//--------------------- .nv.constant0.triton_poi_fused_convolution_leaky_relu_leaky_relu_backward_3 --------------------------
	.section	.nv.constant0.triton_poi_fused_convolution_leaky_relu_leaky_relu_backward_3,"a",@progbits
	.sectionflags	@""
	.align	4
.nv.constant0.triton_poi_fused_convolution_leaky_relu_leaky_relu_backward_3:
	.zero		556
